//
// Generated by NVIDIA NVVM Compiler
//
// Compiler Build ID: CL-36424714
// Cuda compilation tools, release 13.0, V13.0.88
// Based on NVVM 20.0.0
//

.version 9.0
.target sm_100
.address_size 64

	// .globl	_Z13StencilKernel6Matrix
// _ZZ13StencilKernel6MatrixE3Mat has been demoted

.visible .entry _Z13StencilKernel6Matrix(
	.param .align 8 .b8 _Z13StencilKernel6Matrix_param_0[24]
)
{
	.reg .pred 	%p<35>;
	.reg .b32 	%r<51>;
	.reg .b32 	%f<101>;
	.reg .b64 	%rd<32>;
	// demoted variable
	.shared .align 4 .b8 _ZZ13StencilKernel6MatrixE3Mat[4096];
	ld.param.u64 	%rd11, [_Z13StencilKernel6Matrix_param_0+16];
	ld.param.u32 	%r50, [_Z13StencilKernel6Matrix_param_0+8];
	ld.param.v2.u32 	{%r23, %r24}, [_Z13StencilKernel6Matrix_param_0];
	mov.u32 	%r2, %tid.y;
	mov.u32 	%r3, %tid.x;
	shr.s32 	%r29, %r23, 31;
	shr.u32 	%r30, %r29, 27;
	add.s32 	%r31, %r23, %r30;
	shr.s32 	%r4, %r31, 5;
	setp.lt.s32 	%p4, %r23, 32;
	mov.f32 	%f100, 0f00000000;
	@%p4 bra 	$L__BB0_48;
	mov.u32 	%r33, %ctaid.y;
	cvta.to.global.u64 	%rd2, %rd11;
	mul.lo.s32 	%r34, %r33, %r50;
	shl.b32 	%r6, %r34, 5;
	mad.lo.s32 	%r35, %r50, %r2, %r3;
	cvt.s64.s32 	%rd3, %r35;
	shl.b32 	%r36, %r2, 7;
	mov.u32 	%r37, _ZZ13StencilKernel6MatrixE3Mat;
	add.s32 	%r7, %r37, %r36;
	shl.b32 	%r38, %r3, 2;
	add.s32 	%r8, %r7, %r38;
	setp.ne.s32 	%p1, %r3, 0;
	add.s32 	%r39, %r37, %r38;
	add.s32 	%r9, %r39, 3840;
	and.b32  	%r40, %r23, 2147483616;
	setp.eq.s32 	%p5, %r40, 32;
	mov.b32 	%r49, 0;
	@%p5 bra 	$L__BB0_25;
	and.b32  	%r41, %r4, 67108862;
	neg.s32 	%r48, %r41;
	mov.u32 	%r47, %r6;
$L__BB0_3:
	add.s32 	%r42, %r47, 32;
	cvt.s64.s32 	%rd14, %r47;
	add.s64 	%rd15, %rd14, %rd3;
	shl.b64 	%rd16, %rd15, 2;
	add.s64 	%rd17, %rd2, %rd16;
	ld.global.f32 	%f33, [%rd17];
	st.shared.f32 	[%r8], %f33;
	bar.sync 	0;
	bar.sync 	0;
	cvt.s64.s32 	%rd4, %r42;
	add.s64 	%rd18, %rd4, %rd3;
	shl.b64 	%rd19, %rd18, 2;
	add.s64 	%rd20, %rd2, %rd19;
	ld.global.f32 	%f34, [%rd20];
	st.shared.f32 	[%r8], %f34;
	bar.sync 	0;
	mov.pred 	%p33, 0;
	setp.eq.s32 	%p7, %r2, 0;
	@%p7 bra 	$L__BB0_6;
	setp.eq.s32 	%p8, %r2, 31;
	@%p8 bra 	$L__BB0_6;
	mov.pred 	%p33, %p1;
$L__BB0_6:
	setp.ne.s32 	%p9, %r3, 31;
	and.pred  	%p10, %p9, %p33;
	@%p10 bra 	$L__BB0_22;
	ld.shared.f32 	%f1, [%r8];
	setp.eq.s32 	%p11, %r2, 0;
	@%p11 bra 	$L__BB0_14;
	setp.ne.s32 	%p12, %r2, 31;
	@%p12 bra 	$L__BB0_19;
	ld.shared.f32 	%f35, [%r9];
	add.f32 	%f2, %f1, %f35;
	setp.eq.s32 	%p13, %r3, 0;
	@%p13 bra 	$L__BB0_12;
	setp.ne.s32 	%p14, %r3, 31;
	@%p14 bra 	$L__BB0_13;
	ld.shared.f32 	%f36, [_ZZ13StencilKernel6MatrixE3Mat+4088];
	add.f32 	%f98, %f2, %f36;
	bra.uni 	$L__BB0_23;
$L__BB0_12:
	ld.shared.f32 	%f37, [_ZZ13StencilKernel6MatrixE3Mat+3972];
	add.f32 	%f98, %f2, %f37;
	bra.uni 	$L__BB0_23;
$L__BB0_13:
	ld.shared.f32 	%f38, [%r9+132];
	ld.shared.f32 	%f39, [%r9+124];
	add.f32 	%f40, %f38, %f39;
	add.f32 	%f98, %f2, %f40;
	bra.uni 	$L__BB0_23;
$L__BB0_14:
	ld.shared.f32 	%f41, [%r9+-3712];
	add.f32 	%f6, %f1, %f41;
	setp.eq.s32 	%p15, %r3, 0;
	@%p15 bra 	$L__BB0_17;
	setp.ne.s32 	%p16, %r3, 31;
	@%p16 bra 	$L__BB0_18;
	ld.shared.f32 	%f42, [_ZZ13StencilKernel6MatrixE3Mat+120];
	add.f32 	%f98, %f6, %f42;
	bra.uni 	$L__BB0_23;
$L__BB0_17:
	ld.shared.f32 	%f43, [_ZZ13StencilKernel6MatrixE3Mat+4];
	add.f32 	%f98, %f6, %f43;
	bra.uni 	$L__BB0_23;
$L__BB0_18:
	ld.shared.f32 	%f44, [%r9+-3836];
	ld.shared.f32 	%f45, [%r9+-3844];
	add.f32 	%f46, %f44, %f45;
	add.f32 	%f98, %f6, %f46;
	bra.uni 	$L__BB0_23;
$L__BB0_19:
	setp.eq.s32 	%p17, %r3, 0;
	@%p17 bra 	$L__BB0_21;
	ld.shared.f32 	%f47, [%r8+-4];
	ld.shared.f32 	%f48, [%r8+128];
	add.f32 	%f49, %f47, %f48;
	ld.shared.f32 	%f50, [%r8+-128];
	add.f32 	%f51, %f49, %f50;
	add.f32 	%f98, %f1, %f51;
	bra.uni 	$L__BB0_23;
$L__BB0_21:
	ld.shared.f32 	%f52, [%r7+4];
	ld.shared.f32 	%f53, [%r7+128];
	add.f32 	%f54, %f52, %f53;
	ld.shared.f32 	%f55, [%r7+-128];
	add.f32 	%f56, %f54, %f55;
	add.f32 	%f98, %f1, %f56;
	bra.uni 	$L__BB0_23;
$L__BB0_22:
	ld.shared.f32 	%f57, [%r8];
	ld.shared.f32 	%f58, [%r8+-128];
	add.f32 	%f59, %f57, %f58;
	ld.shared.f32 	%f60, [%r8+128];
	add.f32 	%f61, %f59, %f60;
	ld.shared.f32 	%f62, [%r8+-4];
	add.f32 	%f63, %f61, %f62;
	ld.shared.f32 	%f64, [%r8+4];
	add.f32 	%f98, %f63, %f64;
$L__BB0_23:
	bar.sync 	0;
	add.s32 	%r48, %r48, 2;
	add.s32 	%r47, %r47, 64;
	setp.ne.s32 	%p18, %r48, 0;
	@%p18 bra 	$L__BB0_3;
	shl.b64 	%rd21, %rd4, 2;
	add.s64 	%rd30, %rd11, %rd21;
	shl.b32 	%r43, %r4, 5;
	and.b32  	%r49, %r43, 2147483584;
$L__BB0_25:
	and.b32  	%r44, %r4, 1;
	setp.eq.b32 	%p19, %r44, 1;
	not.pred 	%p20, %p19;
	@%p20 bra 	$L__BB0_47;
	add.s32 	%r45, %r49, %r6;
	cvt.s64.s32 	%rd22, %r45;
	mul.wide.s32 	%rd23, %r45, 4;
	add.s64 	%rd30, %rd11, %rd23;
	add.s64 	%rd24, %rd22, %rd3;
	shl.b64 	%rd25, %rd24, 2;
	add.s64 	%rd26, %rd2, %rd25;
	ld.global.f32 	%f65, [%rd26];
	st.shared.f32 	[%r8], %f65;
	bar.sync 	0;
	mov.pred 	%p34, 0;
	setp.eq.s32 	%p22, %r2, 0;
	@%p22 bra 	$L__BB0_29;
	setp.eq.s32 	%p23, %r2, 31;
	@%p23 bra 	$L__BB0_29;
	mov.pred 	%p34, %p1;
$L__BB0_29:
	setp.ne.s32 	%p24, %r3, 31;
	and.pred  	%p25, %p24, %p34;
	@%p25 bra 	$L__BB0_45;
	ld.shared.f32 	%f15, [%r8];
	setp.eq.s32 	%p26, %r2, 0;
	@%p26 bra 	$L__BB0_37;
	setp.ne.s32 	%p27, %r2, 31;
	@%p27 bra 	$L__BB0_42;
	ld.shared.f32 	%f66, [%r9];
	add.f32 	%f16, %f15, %f66;
	setp.eq.s32 	%p28, %r3, 0;
	@%p28 bra 	$L__BB0_35;
	setp.ne.s32 	%p29, %r3, 31;
	@%p29 bra 	$L__BB0_36;
	ld.shared.f32 	%f67, [_ZZ13StencilKernel6MatrixE3Mat+4088];
	add.f32 	%f98, %f16, %f67;
	bra.uni 	$L__BB0_46;
$L__BB0_35:
	ld.shared.f32 	%f68, [_ZZ13StencilKernel6MatrixE3Mat+3972];
	add.f32 	%f98, %f16, %f68;
	bra.uni 	$L__BB0_46;
$L__BB0_36:
	ld.shared.f32 	%f69, [%r9+132];
	ld.shared.f32 	%f70, [%r9+124];
	add.f32 	%f71, %f69, %f70;
	add.f32 	%f98, %f16, %f71;
	bra.uni 	$L__BB0_46;
$L__BB0_37:
	ld.shared.f32 	%f72, [%r9+-3712];
	add.f32 	%f20, %f15, %f72;
	setp.eq.s32 	%p30, %r3, 0;
	@%p30 bra 	$L__BB0_40;
	setp.ne.s32 	%p31, %r3, 31;
	@%p31 bra 	$L__BB0_41;
	ld.shared.f32 	%f73, [_ZZ13StencilKernel6MatrixE3Mat+120];
	add.f32 	%f98, %f20, %f73;
	bra.uni 	$L__BB0_46;
$L__BB0_40:
	ld.shared.f32 	%f74, [_ZZ13StencilKernel6MatrixE3Mat+4];
	add.f32 	%f98, %f20, %f74;
	bra.uni 	$L__BB0_46;
$L__BB0_41:
	ld.shared.f32 	%f75, [%r9+-3836];
	ld.shared.f32 	%f76, [%r9+-3844];
	add.f32 	%f77, %f75, %f76;
	add.f32 	%f98, %f20, %f77;
	bra.uni 	$L__BB0_46;
$L__BB0_42:
	setp.eq.s32 	%p32, %r3, 0;
	@%p32 bra 	$L__BB0_44;
	ld.shared.f32 	%f78, [%r8+-4];
	ld.shared.f32 	%f79, [%r8+128];
	add.f32 	%f80, %f78, %f79;
	ld.shared.f32 	%f81, [%r8+-128];
	add.f32 	%f82, %f80, %f81;
	add.f32 	%f98, %f15, %f82;
	bra.uni 	$L__BB0_46;
$L__BB0_44:
	ld.shared.f32 	%f83, [%r7+4];
	ld.shared.f32 	%f84, [%r7+128];
	add.f32 	%f85, %f83, %f84;
	ld.shared.f32 	%f86, [%r7+-128];
	add.f32 	%f87, %f85, %f86;
	add.f32 	%f98, %f15, %f87;
	bra.uni 	$L__BB0_46;
$L__BB0_45:
	ld.shared.f32 	%f88, [%r8];
	ld.shared.f32 	%f89, [%r8+-128];
	add.f32 	%f90, %f88, %f89;
	ld.shared.f32 	%f91, [%r8+128];
	add.f32 	%f92, %f90, %f91;
	ld.shared.f32 	%f93, [%r8+-4];
	add.f32 	%f94, %f92, %f93;
	ld.shared.f32 	%f95, [%r8+4];
	add.f32 	%f98, %f94, %f95;
$L__BB0_46:
	bar.sync 	0;
$L__BB0_47:
	div.rn.f32 	%f100, %f98, 0f40A00000;
$L__BB0_48:
	mad.lo.s32 	%r46, %r50, %r2, %r3;
	mul.wide.s32 	%rd27, %r46, 4;
	add.s64 	%rd28, %rd30, %rd27;
	st.f32 	[%rd28], %f100;
	ret;

}


// ===== COMPILED SASS (sm_100) =====

	.target	sm_100

	.elftype	@"ET_EXEC"


//--------------------- .note.nv.tkinfo           --------------------------
	.section	.note.nv.tkinfo,"",@"SHT_NOTE"
	.sectionflags	@"SHF_NOTE_NV_TKINFO"
	.tkinfo
        /*0018*/ 	.word	0x00000002
        /*0030*/ 	.string	""
        /*0030*/ 	.string	"ptxas"
        /*0030*/ 	.string	"Cuda compilation tools, release 13.0, V13.0.88"
        /*0030*/ 	.string	"Build cuda_13.0.r13.0/compiler.36424714_0"
        /*0030*/ 	.string	"-arch sm_100 -m 64 "



//--------------------- .note.nv.cuinfo           --------------------------
	.section	.note.nv.cuinfo,"",@"SHT_NOTE"
	.sectionflags	@"SHF_NOTE_NV_CUINFO"
        /*0018*/ 	.short	0x0002
        /*001a*/ 	.short	0x0064
        /*001c*/ 	.short	0x0082
	.zero		2


//--------------------- .nv.info                  --------------------------
	.section	.nv.info,"",@"SHT_CUDA_INFO"
	.align	4


	//----- nvinfo : EIATTR_REGCOUNT
	.align		4
        /*0000*/ 	.byte	0x04, 0x2f
        /*0002*/ 	.short	(.L_1 - .L_0)
	.align		4
.L_0:
        /*0004*/ 	.word	index@(_Z13StencilKernel6Matrix)
        /*0008*/ 	.word	0x00000019


	//----- nvinfo : EIATTR_FRAME_SIZE
	.align		4
.L_1:
        /*000c*/ 	.byte	0x04, 0x11
        /*000e*/ 	.short	(.L_3 - .L_2)
	.align		4
.L_2:
        /*0010*/ 	.word	index@($__internal_0_$__cuda_sm3x_div_rn_noftz_f32_slowpath)
        /*0014*/ 	.word	0x00000000


	//----- nvinfo : EIATTR_FRAME_SIZE
	.align		4
.L_3:
        /*0018*/ 	.byte	0x04, 0x11
        /*001a*/ 	.short	(.L_5 - .L_4)
	.align		4
.L_4:
        /*001c*/ 	.word	index@(_Z13StencilKernel6Matrix)
        /*0020*/ 	.word	0x00000000


	//----- nvinfo : EIATTR_MIN_STACK_SIZE
	.align		4
.L_5:
        /*0024*/ 	.byte	0x04, 0x12
        /*0026*/ 	.short	(.L_7 - .L_6)
	.align		4
.L_6:
        /*0028*/ 	.word	index@(_Z13StencilKernel6Matrix)
        /*002c*/ 	.word	0x00000000
.L_7:


//--------------------- .nv.compat                --------------------------
	.section	.nv.compat,"",@"SHT_CUDA_COMPAT_INFO"
	.align	4
        /*0000*/ 	.byte	0x02, 0x09, 0x00, 0x00, 0x02, 0x02, 0x01, 0x00, 0x02, 0x05, 0x05, 0x00, 0x03, 0x07, 0x01, 0x01
        /*0010*/ 	.byte	0x02, 0x03, 0x00, 0x00, 0x02, 0x06, 0x01, 0x00, 0x04, 0x0b, 0x08, 0x00, 0x01, 0x00, 0x00, 0x00
        /*0020*/ 	.byte	0x00, 0x00, 0x00, 0x00


//--------------------- .nv.info._Z13StencilKernel6Matrix --------------------------
	.section	.nv.info._Z13StencilKernel6Matrix,"",@"SHT_CUDA_INFO"
	.sectionflags	@""
	.align	4


	//----- nvinfo : EIATTR_CUDA_API_VERSION
	.align		4
        /*0000*/ 	.byte	0x04, 0x37
        /*0002*/ 	.short	(.L_9 - .L_8)
.L_8:
        /*0004*/ 	.word	0x00000082


	//----- nvinfo : EIATTR_KPARAM_INFO
	.align		4
.L_9:
        /*0008*/ 	.byte	0x04, 0x17
        /*000a*/ 	.short	(.L_11 - .L_10)
.L_10:
        /*000c*/ 	.word	0x00000000
        /*0010*/ 	.short	0x0000
        /*0012*/ 	.short	0x0000
        /*0014*/ 	.byte	0x00, 0xf0, 0x61, 0x00


	//----- nvinfo : EIATTR_SPARSE_MMA_MASK
	.align		4
.L_11:
        /*0018*/ 	.byte	0x03, 0x50
        /*001a*/ 	.short	0x0000


	//----- nvinfo : EIATTR_MAXREG_COUNT
	.align		4
        /*001c*/ 	.byte	0x03, 0x1b
        /*001e*/ 	.short	0x00ff


	//----- nvinfo : EIATTR_NUM_BARRIERS
	.align		4
        /*0020*/ 	.byte	0x02, 0x4c
        /*0022*/ 	.byte	0x01
	.zero		1


	//----- nvinfo : EIATTR_MERCURY_ISA_VERSION
	.align		4
        /*0024*/ 	.byte	0x03, 0x5f
        /*0026*/ 	.short	0x0101


	//----- nvinfo : EIATTR_VRC_CTA_INIT_COUNT
	.align		4
        /*0028*/ 	.byte	0x02, 0x4a
	.zero		1
	.zero		1


	//----- nvinfo : EIATTR_EXIT_INSTR_OFFSETS
	.align		4
        /*002c*/ 	.byte	0x04, 0x1c
        /*002e*/ 	.short	(.L_13 - .L_12)


	//   ....[0]....
.L_12:
        /*0030*/ 	.word	0x00000f80


	//----- nvinfo : EIATTR_CRS_STACK_SIZE
	.align		4
.L_13:
        /*0034*/ 	.byte	0x04, 0x1e
        /*0036*/ 	.short	(.L_15 - .L_14)
.L_14:
        /*0038*/ 	.word	0x00000000


	//----- nvinfo : EIATTR_CBANK_PARAM_SIZE
	.align		4
.L_15:
        /*003c*/ 	.byte	0x03, 0x19
        /*003e*/ 	.short	0x0018


	//----- nvinfo : EIATTR_PARAM_CBANK
	.align		4
        /*0040*/ 	.byte	0x04, 0x0a
        /*0042*/ 	.short	(.L_17 - .L_16)
	.align		4
.L_16:
        /*0044*/ 	.word	index@(.nv.constant0._Z13StencilKernel6Matrix)
        /*0048*/ 	.short	0x0380
        /*004a*/ 	.short	0x0018


	//----- nvinfo : EIATTR_SW_WAR
	.align		4
.L_17:
        /*004c*/ 	.byte	0x04, 0x36
        /*004e*/ 	.short	(.L_19 - .L_18)
.L_18:
        /*0050*/ 	.word	0x00000008
.L_19:


//--------------------- .nv.callgraph             --------------------------
	.section	.nv.callgraph,"",@"SHT_CUDA_CALLGRAPH"
	.align	4
	.sectionentsize	8
	.align		4
        /*0000*/ 	.word	0x00000000
	.align		4
        /*0004*/ 	.word	0xffffffff
	.align		4
        /*0008*/ 	.word	0x00000000
	.align		4
        /*000c*/ 	.word	0xfffffffe
	.align		4
        /*0010*/ 	.word	0x00000000
	.align		4
        /*0014*/ 	.word	0xfffffffd
	.align		4
        /*0018*/ 	.word	0x00000000
	.align		4
        /*001c*/ 	.word	0xfffffffc


//--------------------- .text._Z13StencilKernel6Matrix --------------------------
	.section	.text._Z13StencilKernel6Matrix,"ax",@progbits
	.align	128
        .global         _Z13StencilKernel6Matrix
        .type           _Z13StencilKernel6Matrix,@function
        .size           _Z13StencilKernel6Matrix,(.L_x_32 - _Z13StencilKernel6Matrix)
        .other          _Z13StencilKernel6Matrix,@"STO_CUDA_ENTRY STV_DEFAULT"
_Z13StencilKernel6Matrix:
.text._Z13StencilKernel6Matrix:
[----:B------:R-:W-:Y:S01]  /*0000*/  LDC R1, c[0x0][0x37c] ;  /* 0x0000df00ff017b82 */ /* 0x000fe20000000800 */
[----:B------:R-:W0:Y:S01]  /*0010*/  LDCU UR8, c[0x0][0x380] ;  /* 0x00007000ff0877ac */ /* 0x000e220008000800 */
[----:B------:R-:W1:Y:S01]  /*0020*/  S2R R4, SR_TID.Y ;  /* 0x0000000000047919 */ /* 0x000e620000002200 */
[----:B------:R-:W-:Y:S01]  /*0030*/  IMAD.MOV.U32 R7, RZ, RZ, RZ ;  /* 0x000000ffff077224 */ /* 0x000fe200078e00ff */
[----:B------:R-:W2:Y:S01]  /*0040*/  LDCU.64 UR10, c[0x0][0x358] ;  /* 0x00006b00ff0a77ac */ /* 0x000ea20008000a00 */
[----:B------:R-:W3:Y:S01]  /*0050*/  S2R R5, SR_TID.X ;  /* 0x0000000000057919 */ /* 0x000ee20000002100 */
[----:B0-----:R-:W-:-:S09]  /*0060*/  UISETP.GE.AND UP0, UPT, UR8, 0x20, UPT ;  /* 0x000000200800788c */ /* 0x001fd2000bf06270 */
[----:B--2---:R-:W-:Y:S05]  /*0070*/  BRA.U !UP0, `(.L_x_0) ;  /* 0x0000000d08b07547 */ /* 0x004fea000b800000 */
[----:B------:R-:W0:Y:S01]  /*0080*/  S2UR UR6, SR_CgaCtaId ;  /* 0x00000000000679c3 */ /* 0x000e220000008800 */
[----:B------:R-:W1:Y:S01]  /*0090*/  LDCU UR12, c[0x0][0x388] ;  /* 0x00007100ff0c77ac */ /* 0x000e620008000800 */
[----:B---3--:R-:W-:Y:S01]  /*00a0*/  ISETP.NE.AND P0, PT, R5, RZ, PT ;  /* 0x000000ff0500720c */ /* 0x008fe20003f05270 */
[----:B------:R-:W-:Y:S01]  /*00b0*/  IMAD.MOV.U32 R10, RZ, RZ, RZ ;  /* 0x000000ffff0a7224 */ /* 0x000fe200078e00ff */
[----:B------:R-:W-:Y:S01]  /*00c0*/  ULOP3.LUT UR9, UR8, 0x7fffffe0, URZ, 0xc0, !UPT ;  /* 0x7fffffe008097892 */ /* 0x000fe2000f8ec0ff */
[----:B------:R-:W-:-:S03]  /*00d0*/  UMOV UR5, 0x400 ;  /* 0x0000040000057882 */ /* 0x000fc60000000000 */
[----:B------:R-:W2:Y:S01]  /*00e0*/  S2UR UR4, SR_CTAID.Y ;  /* 0x00000000000479c3 */ /* 0x000ea20000002600 */
[----:B------:R-:W-:Y:S02]  /*00f0*/  UISETP.NE.AND UP0, UPT, UR9, 0x20, UPT ;  /* 0x000000200900788c */ /* 0x000fe4000bf05270 */
[----:B------:R-:W-:-:S04]  /*0100*/  USHF.R.S32.HI UR7, URZ, 0x1f, UR8 ;  /* 0x0000001fff077899 */ /* 0x000fc80008011408 */
[----:B------:R-:W-:Y:S01]  /*0110*/  ULEA.HI UR7, UR7, UR8, URZ, 0x5 ;  /* 0x0000000807077291 */ /* 0x000fe2000f8f28ff */
[----:B-1----:R-:W-:-:S03]  /*0120*/  IMAD R8, R4, UR12, R5 ;  /* 0x0000000c04087c24 */ /* 0x002fc6000f8e0205 */
[----:B------:R-:W-:Y:S02]  /*0130*/  USHF.R.S32.HI UR7, URZ, 0x5, UR7 ;  /* 0x00000005ff077899 */ /* 0x000fe40008011407 */
[----:B0-----:R-:W-:Y:S01]  /*0140*/  ULEA UR5, UR6, UR5, 0x18 ;  /* 0x0000000506057291 */ /* 0x001fe2000f8ec0ff */
[----:B------:R-:W-:-:S05]  /*0150*/  SHF.R.S32.HI R9, RZ, 0x1f, R8 ;  /* 0x0000001fff097819 */ /* 0x000fca0000011408 */
[----:B------:R-:W-:Y:S01]  /*0160*/  LEA R0, R4, UR5, 0x7 ;  /* 0x0000000504007c11 */ /* 0x000fe2000f8e38ff */
[----:B--2---:R-:W-:Y:S01]  /*0170*/  UIMAD UR4, UR4, UR12, URZ ;  /* 0x0000000c040472a4 */ /* 0x004fe2000f8e02ff */
[----:B------:R-:W-:-:S03]  /*0180*/  LEA R6, R5, UR5, 0x2 ;  /* 0x0000000505067c11 */ /* 0x000fc6000f8e10ff */
[----:B------:R-:W-:Y:S01]  /*0190*/  IMAD R7, R5, 0x4, R0 ;  /* 0x0000000405077824 */ /* 0x000fe200078e0200 */
[----:B------:R-:W-:Y:S01]  /*01a0*/  USHF.L.U32 UR4, UR4, 0x5, URZ ;  /* 0x0000000504047899 */ /* 0x000fe200080006ff */
[----:B------:R-:W-:Y:S11]  /*01b0*/  BRA.U !UP0, `(.L_x_1) ;  /* 0x0000000508b47547 */ /* 0x000ff6000b800000 */
[----:B------:R-:W0:Y:S01]  /*01c0*/  LDC.64 R2, c[0x0][0x390] ;  /* 0x0000e400ff027b82 */ /* 0x000e220000000a00 */
[----:B------:R-:W-:Y:S01]  /*01d0*/  ULOP3.LUT UR5, UR7, 0x3fffffe, URZ, 0xc0, !UPT ;  /* 0x03fffffe07057892 */ /* 0x000fe2000f8ec0ff */
[----:B------:R-:W-:Y:S01]  /*01e0*/  ISETP.NE.AND P1, PT, R4, RZ, PT ;  /* 0x000000ff0400720c */ /* 0x000fe20003f25270 */
[----:B------:R-:W-:Y:S02]  /*01f0*/  IMAD.U32 R10, RZ, RZ, UR4 ;  /* 0x00000004ff0a7e24 */ /* 0x000fe4000f8e00ff */
[----:B------:R-:W-:-:S12]  /*0200*/  UIADD3 UR5, UPT, UPT, -UR5, URZ, URZ ;  /* 0x000000ff05057290 */ /* 0x000fd8000fffe1ff */
.L_x_9:
[----:B------:R-:W-:-:S04]  /*0210*/  IADD3 R11, P2, PT, R8, R10, RZ ;  /* 0x0000000a080b7210 */ /* 0x000fc80007f5e0ff */
[----:B------:R-:W-:Y:S02]  /*0220*/  LEA.HI.X.SX32 R12, R10, R9, 0x1, P2 ;  /* 0x000000090a0c7211 */ /* 0x000fe400010f0eff */
[----:B0-----:R-:W-:-:S04]  /*0230*/  LEA R16, P2, R11, R2, 0x2 ;  /* 0x000000020b107211 */ /* 0x001fc800078410ff */
[----:B------:R-:W-:-:S05]  /*0240*/  LEA.HI.X R17, R11, R3, R12, 0x2, P2 ;  /* 0x000000030b117211 */ /* 0x000fca00010f140c */
[----:B------:R-:W2:Y:S01]  /*0250*/  LDG.E R16, desc[UR10][R16.64] ;  /* 0x0000000a10107981 */ /* 0x000ea2000c1e1900 */
[----:B------:R-:W-:-:S05]  /*0260*/  VIADD R11, R10, 0x20 ;  /* 0x000000200a0b7836 */ /* 0x000fca0000000000 */
[----:B------:R-:W-:Y:S02]  /*0270*/  SHF.R.S32.HI R12, RZ, 0x1f, R11 ;  /* 0x0000001fff0c7819 */ /* 0x000fe4000001140b */
[----:B------:R-:W-:-:S05]  /*0280*/  IADD3 R13, P2, PT, R8, R11, RZ ;  /* 0x0000000b080d7210 */ /* 0x000fca0007f5e0ff */
[----:B------:R-:W-:Y:S01]  /*0290*/  IMAD.X R18, R9, 0x1, R12, P2 ;  /* 0x0000000109127824 */ /* 0x000fe200010e060c */
[----:B------:R-:W-:-:S04]  /*02a0*/  LEA R14, P2, R13, R2, 0x2 ;  /* 0x000000020d0e7211 */ /* 0x000fc800078410ff */
[----:B------:R-:W-:Y:S01]  /*02b0*/  LEA.HI.X R15, R13, R3, R18, 0x2, P2 ;  /* 0x000000030d0f7211 */ /* 0x000fe200010f1412 */
[----:B--2---:R0:W-:Y:S01]  /*02c0*/  STS [R7], R16 ;  /* 0x0000001007007388 */ /* 0x0041e20000000800 */
[----:B------:R-:W-:Y:S08]  /*02d0*/  BAR.SYNC.DEFER_BLOCKING 0x0 ;  /* 0x0000000000007b1d */ /* 0x000ff00000010000 */
[----:B------:R-:W-:Y:S06]  /*02e0*/  BAR.SYNC.DEFER_BLOCKING 0x0 ;  /* 0x0000000000007b1d */ /* 0x000fec0000010000 */
[----:B------:R-:W2:Y:S01]  /*02f0*/  LDG.E R14, desc[UR10][R14.64] ;  /* 0x0000000a0e0e7981 */ /* 0x000ea2000c1e1900 */
[----:B------:R-:W-:Y:S01]  /*0300*/  ISETP.EQ.OR P3, PT, R4, 0x1f, !P1 ;  /* 0x0000001f0400780c */ /* 0x000fe20004f62670 */
[----:B------:R-:W-:Y:S01]  /*0310*/  UIADD3 UR5, UPT, UPT, UR5, 0x2, URZ ;  /* 0x0000000205057890 */ /* 0x000fe2000fffe0ff */
[----:B------:R-:W-:Y:S01]  /*0320*/  PLOP3.LUT P2, PT, PT, PT, PT, 0x8, 0x80 ;  /* 0x000000000080781c */ /* 0x000fe20003f4e170 */
[----:B------:R-:W-:Y:S01]  /*0330*/  BSSY.RECONVERGENT B0, `(.L_x_2) ;  /* 0x000004d000007945 */ /* 0x000fe20003800200 */
[----:B------:R-:W-:Y:S01]  /*0340*/  ISETP.NE.AND P4, PT, R5, 0x1f, PT ;  /* 0x0000001f0500780c */ /* 0x000fe20003f85270 */
[----:B------:R-:W-:-:S08]  /*0350*/  UISETP.NE.AND UP0, UPT, UR5, URZ, UPT ;  /* 0x000000ff0500728c */ /* 0x000fd0000bf05270 */
[----:B------:R-:W-:Y:S01]  /*0360*/  @!P3 PLOP3.LUT P2, PT, P0, PT, PT, 0x80, 0x8 ;  /* 0x000000000008b81c */ /* 0x000fe2000074f070 */
[----:B--2---:R0:W-:Y:S01]  /*0370*/  STS [R7], R14 ;  /* 0x0000000e07007388 */ /* 0x0041e20000000800 */
[----:B------:R-:W-:Y:S11]  /*0380*/  BAR.SYNC.DEFER_BLOCKING 0x0 ;  /* 0x0000000000007b1d */ /* 0x000ff60000010000 */
[----:B------:R-:W-:Y:S05]  /*0390*/  @P2 BRA P4, `(.L_x_3) ;  /* 0x0000000000f42947 */ /* 0x000fea0002000000 */
[----:B0-----:R0:W1:Y:S01]  /*03a0*/  LDS R14, [R7] ;  /* 0x00000000070e7984 */ /* 0x0010620000000800 */
[----:B------:R-:W-:-:S13]  /*03b0*/  ISETP.NE.AND P1, PT, R4, RZ, PT ;  /* 0x000000ff0400720c */ /* 0x000fda0003f25270 */
[----:B0-----:R-:W-:Y:S05]  /*03c0*/  @!P1 BRA `(.L_x_4) ;  /* 0x0000000000949947 */ /* 0x001fea0003800000 */
[----:B------:R-:W-:-:S13]  /*03d0*/  ISETP.NE.AND P2, PT, R4, 0x1f, PT ;  /* 0x0000001f0400780c */ /* 0x000fda0003f45270 */
[----:B------:R-:W-:Y:S05]  /*03e0*/  @P2 BRA `(.L_x_5) ;  /* 0x0000000000542947 */ /* 0x000fea0003800000 */
[----:B------:R-:W1:Y:S01]  /*03f0*/  LDS R13, [R6+0xf00] ;  /* 0x000f0000060d7984 */ /* 0x000e620000000800 */
[----:B------:R-:W-:Y:S01]  /*0400*/  ISETP.NE.AND P2, PT, R5, RZ, PT ;  /* 0x000000ff0500720c */ /* 0x000fe20003f45270 */
[----:B-1----:R-:W-:-:S12]  /*0410*/  FADD R14, R14, R13 ;  /* 0x0000000d0e0e7221 */ /* 0x002fd80000000000 */
[----:B------:R-:W-:Y:S05]  /*0420*/  @!P2 BRA `(.L_x_6) ;  /* 0x00000000002ca947 */ /* 0x000fea0003800000 */
[----:B------:R-:W-:-:S13]  /*0430*/  ISETP.NE.AND P2, PT, R5, 0x1f, PT ;  /* 0x0000001f0500780c */ /* 0x000fda0003f45270 */
[----:B------:R-:W0:Y:S01]  /*0440*/  @!P2 S2R R16, SR_CgaCtaId ;  /* 0x000000000010a919 */ /* 0x000e220000008800 */
[----:B------:R-:W-:Y:S01]  /*0450*/  @!P2 MOV R13, 0x400 ;  /* 0x00000400000da802 */ /* 0x000fe20000000f00 */
[----:B------:R-:W-:Y:S03]  /*0460*/  @P2 LDS R15, [R6+0xf84] ;  /* 0x000f8400060f2984 */ /* 0x000fe60000000800 */
[----:B0-----:R-:W-:Y:S02]  /*0470*/  @!P2 LEA R17, R16, R13, 0x18 ;  /* 0x0000000d1011a211 */ /* 0x001fe400078ec0ff */
[----:B------:R-:W0:Y:S04]  /*0480*/  @P2 LDS R16, [R6+0xf7c] ;  /* 0x000f7c0006102984 */ /* 0x000e280000000800 */
[----:B------:R-:W1:Y:S01]  /*0490*/  @!P2 LDS R13, [R17+0xff8] ;  /* 0x000ff800110da984 */ /* 0x000e620000000800 */
[----:B0-----:R-:W-:Y:S01]  /*04a0*/  @P2 FADD R15, R15, R16 ;  /* 0x000000100f0f2221 */ /* 0x001fe20000000000 */
[----:B-1----:R-:W-:-:S03]  /*04b0*/  @!P2 FADD R13, R14, R13 ;  /* 0x0000000d0e0da221 */ /* 0x002fc60000000000 */
[----:B------:R-:W-:Y:S01]  /*04c0*/  @P2 FADD R13, R14, R15 ;  /* 0x0000000f0e0d2221 */ /* 0x000fe20000000000 */
[----:B------:R-:W-:Y:S06]  /*04d0*/  BRA `(.L_x_7) ;  /* 0x0000000000c87947 */ /* 0x000fec0003800000 */
.L_x_6:
[----:B------:R-:W0:Y:S01]  /*04e0*/  S2UR UR8, SR_CgaCtaId ;  /* 0x00000000000879c3 */ /* 0x000e220000008800 */
[----:B------:R-:W-:Y:S02]  /*04f0*/  UMOV UR6, 0x400 ;  /* 0x0000040000067882 */ /* 0x000fe40000000000 */
[----:B0-----:R-:W-:-:S09]  /*0500*/  ULEA UR6, UR8, UR6, 0x18 ;  /* 0x0000000608067291 */ /* 0x001fd2000f8ec0ff */
[----:B------:R-:W0:Y:S02]  /*0510*/  LDS R13, [UR6+0xf84] ;  /* 0x000f8406ff0d7984 */ /* 0x000e240008000800 */
[----:B0-----:R-:W-:Y:S01]  /*0520*/  FADD R13, R14, R13 ;  /* 0x0000000d0e0d7221 */ /* 0x001fe20000000000 */
[----:B------:R-:W-:Y:S06]  /*0530*/  BRA `(.L_x_7) ;  /* 0x0000000000b07947 */ /* 0x000fec0003800000 */
.L_x_5:
[----:B------:R-:W-:-:S13]  /*0540*/  ISETP.NE.AND P2, PT, R5, RZ, PT ;  /* 0x000000ff0500720c */ /* 0x000fda0003f45270 */
[----:B------:R-:W-:Y:S04]  /*0550*/  @P2 LDS R13, [R7+-0x4] ;  /* 0xfffffc00070d2984 */ /* 0x000fe80000000800 */
[----:B------:R-:W0:Y:S04]  /*0560*/  @P2 LDS R16, [R7+0x80] ;  /* 0x0000800007102984 */ /* 0x000e280000000800 */
[----:B------:R-:W-:Y:S04]  /*0570*/  @!P2 LDS R15, [R0+0x4] ;  /* 0x00000400000fa984 */ /* 0x000fe80000000800 */
[----:B------:R-:W2:Y:S04]  /*0580*/  @!P2 LDS R20, [R0+0x80] ;  /* 0x000080000014a984 */ /* 0x000ea80000000800 */
[----:B------:R-:W3:Y:S04]  /*0590*/  @P2 LDS R18, [R7+-0x80] ;  /* 0xffff800007122984 */ /* 0x000ee80000000800 */
[----:B------:R-:W4:Y:S01]  /*05a0*/  @!P2 LDS R22, [R0+-0x80] ;  /* 0xffff80000016a984 */ /* 0x000f220000000800 */
[----:B0-----:R-:W-:Y:S01]  /*05b0*/  @P2 FADD R13, R13, R16 ;  /* 0x000000100d0d2221 */ /* 0x001fe20000000000 */
[----:B--2---:R-:W-:-:S03]  /*05c0*/  @!P2 FADD R15, R15, R20 ;  /* 0x000000140f0fa221 */ /* 0x004fc60000000000 */
[----:B---3--:R-:W-:Y:S01]  /*05d0*/  @P2 FADD R13, R13, R18 ;  /* 0x000000120d0d2221 */ /* 0x008fe20000000000 */
[----:B----4-:R-:W-:-:S03]  /*05e0*/  @!P2 FADD R15, R15, R22 ;  /* 0x000000160f0fa221 */ /* 0x010fc60000000000 */
[C---:B-1----:R-:W-:Y:S01]  /*05f0*/  @P2 FADD R13, R14.reuse, R13 ;  /* 0x0000000d0e0d2221 */ /* 0x042fe20000000000 */
[----:B------:R-:W-:Y:S01]  /*0600*/  @!P2 FADD R13, R14, R15 ;  /* 0x0000000f0e0da221 */ /* 0x000fe20000000000 */
[----:B------:R-:W-:Y:S06]  /*0610*/  BRA `(.L_x_7) ;  /* 0x0000000000787947 */ /* 0x000fec0003800000 */
.L_x_4:
        /* <DEDUP_REMOVED lines=9> */
[----:B------:R-:W0:Y:S04]  /*06b0*/  @P2 LDS R16, [R6+-0x4] ;  /* 0xfffffc0006102984 */ /* 0x000e280000000800 */
[----:B------:R-:W1:Y:S01]  /*06c0*/  @!P2 LDS R13, [R17+0x78] ;  /* 0x00007800110da984 */ /* 0x000e620000000800 */
[----:B0-----:R-:W-:Y:S01]  /*06d0*/  @P2 FADD R15, R15, R16 ;  /* 0x000000100f0f2221 */ /* 0x001fe20000000000 */
[----:B-1----:R-:W-:-:S03]  /*06e0*/  @!P2 FADD R13, R14, R13 ;  /* 0x0000000d0e0da221 */ /* 0x002fc60000000000 */
[----:B------:R-:W-:Y:S01]  /*06f0*/  @P2 FADD R13, R14, R15 ;  /* 0x0000000f0e0d2221 */ /* 0x000fe20000000000 */
[----:B------:R-:W-:Y:S06]  /*0700*/  BRA `(.L_x_7) ;  /* 0x00000000003c7947 */ /* 0x000fec0003800000 */
.L_x_8:
[----:B------:R-:W0:Y:S01]  /*0710*/  S2UR UR8, SR_CgaCtaId ;  /* 0x00000000000879c3 */ /* 0x000e220000008800 */
[----:B------:R-:W-:Y:S02]  /*0720*/  UMOV UR6, 0x400 ;  /* 0x0000040000067882 */ /* 0x000fe40000000000 */
[----:B0-----:R-:W-:-:S09]  /*0730*/  ULEA UR6, UR8, UR6, 0x18 ;  /* 0x0000000608067291 */ /* 0x001fd2000f8ec0ff */
[----:B------:R-:W0:Y:S02]  /*0740*/  LDS R13, [UR6+0x4] ;  /* 0x00000406ff0d7984 */ /* 0x000e240008000800 */
[----:B0-----:R-:W-:Y:S01]  /*0750*/  FADD R13, R14, R13 ;  /* 0x0000000d0e0d7221 */ /* 0x001fe20000000000 */
[----:B------:R-:W-:Y:S06]  /*0760*/  BRA `(.L_x_7) ;  /* 0x0000000000247947 */ /* 0x000fec0003800000 */
.L_x_3:
[----:B------:R-:W-:Y:S04]  /*0770*/  LDS R13, [R7] ;  /* 0x00000000070d7984 */ /* 0x000fe80000000800 */
[----:B0-----:R-:W0:Y:S04]  /*0780*/  LDS R16, [R7+-0x80] ;  /* 0xffff800007107984 */ /* 0x001e280000000800 */
[----:B------:R-:W1:Y:S04]  /*0790*/  LDS R18, [R7+0x80] ;  /* 0x0000800007127984 */ /* 0x000e680000000800 */
[----:B------:R-:W2:Y:S04]  /*07a0*/  LDS R20, [R7+-0x4] ;  /* 0xfffffc0007147984 */ /* 0x000ea80000000800 */
[----:B------:R-:W3:Y:S01]  /*07b0*/  LDS R14, [R7+0x4] ;  /* 0x00000400070e7984 */ /* 0x000ee20000000800 */
[----:B0-----:R-:W-:-:S04]  /*07c0*/  FADD R13, R13, R16 ;  /* 0x000000100d0d7221 */ /* 0x001fc80000000000 */
[----:B-1----:R-:W-:-:S04]  /*07d0*/  FADD R13, R18, R13 ;  /* 0x0000000d120d7221 */ /* 0x002fc80000000000 */
[----:B--2---:R-:W-:-:S04]  /*07e0*/  FADD R13, R20, R13 ;  /* 0x0000000d140d7221 */ /* 0x004fc80000000000 */
[----:B---3--:R-:W-:-:S07]  /*07f0*/  FADD R13, R13, R14 ;  /* 0x0000000e0d0d7221 */ /* 0x008fce0000000000 */
.L_x_7:
[----:B------:R-:W-:Y:S05]  /*0800*/  BSYNC.RECONVERGENT B0 ;  /* 0x0000000000007941 */ /* 0x000fea0003800200 */
.L_x_2:
[----:B------:R-:W-:Y:S01]  /*0810*/  BAR.SYNC.DEFER_BLOCKING 0x0 ;  /* 0x0000000000007b1d */ /* 0x000fe20000010000 */
[----:B------:R-:W-:-:S05]  /*0820*/  VIADD R10, R10, 0x40 ;  /* 0x000000400a0a7836 */ /* 0x000fca0000000000 */
[----:B------:R-:W-:Y:S05]  /*0830*/  BRA.U UP0, `(.L_x_9) ;  /* 0xfffffff900747547 */ /* 0x000fea000b83ffff */
[----:B------:R-:W-:Y:S01]  /*0840*/  USHF.L.U32 UR5, UR7, 0x5, URZ ;  /* 0x0000000507057899 */ /* 0x000fe200080006ff */
[----:B------:R-:W-:-:S03]  /*0850*/  LEA R2, P1, R11, R2, 0x2 ;  /* 0x000000020b027211 */ /* 0x000fc600078210ff */
[----:B------:R-:W-:Y:S01]  /*0860*/  ULOP3.LUT UR5, UR5, 0x7fffffc0, URZ, 0xc0, !UPT ;  /* 0x7fffffc005057892 */ /* 0x000fe2000f8ec0ff */
[----:B------:R-:W-:-:S05]  /*0870*/  LEA.HI.X R3, R11, R3, R12, 0x2, P1 ;  /* 0x000000030b037211 */ /* 0x000fca00008f140c */
[----:B------:R-:W-:-:S07]  /*0880*/  IMAD.U32 R10, RZ, RZ, UR5 ;  /* 0x00000005ff0a7e24 */ /* 0x000fce000f8e00ff */
.L_x_1:
[----:B------:R-:W-:-:S04]  /*0890*/  ULOP3.LUT UR5, UR7, 0x1, URZ, 0xc0, !UPT ;  /* 0x0000000107057892 */ /* 0x000fc8000f8ec0ff */
[----:B------:R-:W-:-:S09]  /*08a0*/  UISETP.NE.U32.AND UP0, UPT, UR5, 0x1, UPT ;  /* 0x000000010500788c */ /* 0x000fd2000bf05070 */
[----:B------:R-:W-:Y:S05]  /*08b0*/  BRA.U UP0, `(.L_x_10) ;  /* 0x0000000500647547 */ /* 0x000fea000b800000 */
[----:B------:R-:W0:Y:S01]  /*08c0*/  LDCU.64 UR6, c[0x0][0x390] ;  /* 0x00007200ff0677ac */ /* 0x000e220008000a00 */
[----:B------:R-:W-:-:S05]  /*08d0*/  VIADD R11, R10, UR4 ;  /* 0x000000040a0b7c36 */ /* 0x000fca0008000000 */
[----:B------:R-:W-:-:S04]  /*08e0*/  IADD3 R2, P1, PT, R8, R11, RZ ;  /* 0x0000000b08027210 */ /* 0x000fc80007f3e0ff */
[----:B------:R-:W-:Y:S02]  /*08f0*/  LEA.HI.X.SX32 R9, R11, R9, 0x1, P1 ;  /* 0x000000090b097211 */ /* 0x000fe400008f0eff */
[----:B0-----:R-:W-:-:S04]  /*0900*/  LEA R8, P1, R2, UR6, 0x2 ;  /* 0x0000000602087c11 */ /* 0x001fc8000f8210ff */
[----:B------:R-:W-:Y:S02]  /*0910*/  LEA.HI.X R9, R2, UR7, R9, 0x2, P1 ;  /* 0x0000000702097c11 */ /* 0x000fe400088f1409 */
[C---:B------:R-:W-:Y:S01]  /*0920*/  ISETP.NE.AND P2, PT, R4.reuse, RZ, PT ;  /* 0x000000ff0400720c */ /* 0x040fe20003f45270 */
[----:B------:R-:W0:Y:S02]  /*0930*/  LDC.64 R2, c[0x0][0x390] ;  /* 0x0000e400ff027b82 */ /* 0x000e240000000a00 */
[----:B------:R-:W2:Y:S01]  /*0940*/  LDG.E R8, desc[UR10][R8.64] ;  /* 0x0000000a08087981 */ /* 0x000ea2000c1e1900 */
[----:B------:R-:W-:Y:S01]  /*0950*/  ISETP.EQ.OR P3, PT, R4, 0x1f, !P2 ;  /* 0x0000001f0400780c */ /* 0x000fe20005762670 */
[----:B------:R-:W-:Y:S01]  /*0960*/  BSSY.RECONVERGENT B0, `(.L_x_11) ;  /* 0x000004d000007945 */ /* 0x000fe20003800200 */
[----:B------:R-:W-:Y:S02]  /*0970*/  PLOP3.LUT P1, PT, PT, PT, PT, 0x8, 0x80 ;  /* 0x000000000080781c */ /* 0x000fe40003f2e170 */
[----:B------:R-:W-:-:S09]  /*0980*/  ISETP.NE.AND P4, PT, R5, 0x1f, PT ;  /* 0x0000001f0500780c */ /* 0x000fd20003f85270 */
[----:B------:R-:W-:Y:S01]  /*0990*/  @!P3 PLOP3.LUT P1, PT, P0, PT, PT, 0x80, 0x8 ;  /* 0x000000000008b81c */ /* 0x000fe2000072f070 */
[----:B0-----:R-:W-:Y:S01]  /*09a0*/  IMAD.WIDE R2, R11, 0x4, R2 ;  /* 0x000000040b027825 */ /* 0x001fe200078e0202 */
[----:B--2---:R0:W-:Y:S01]  /*09b0*/  STS [R7], R8 ;  /* 0x0000000807007388 */ /* 0x0041e20000000800 */
[----:B------:R-:W-:Y:S10]  /*09c0*/  BAR.SYNC.DEFER_BLOCKING 0x0 ;  /* 0x0000000000007b1d */ /* 0x000ff40000010000 */
[----:B------:R-:W-:Y:S05]  /*09d0*/  @P1 BRA P4, `(.L_x_12) ;  /* 0x0000000000f01947 */ /* 0x000fea0002000000 */
[----:B0-----:R0:W1:Y:S01]  /*09e0*/  LDS R8, [R7] ;  /* 0x0000000007087984 */ /* 0x0010620000000800 */
[----:B------:R-:W-:Y:S05]  /*09f0*/  @!P2 BRA `(.L_x_13) ;  /* 0x000000000094a947 */ /* 0x000fea0003800000 */
[----:B------:R-:W-:-:S13]  /*0a00*/  ISETP.NE.AND P0, PT, R4, 0x1f, PT ;  /* 0x0000001f0400780c */ /* 0x000fda0003f05270 */
[----:B------:R-:W-:Y:S05]  /*0a10*/  @P0 BRA `(.L_x_14) ;  /* 0x0000000000540947 */ /* 0x000fea0003800000 */
[----:B0-----:R-:W1:Y:S01]  /*0a20*/  LDS R7, [R6+0xf00] ;  /* 0x000f000006077984 */ /* 0x001e620000000800 */
        /* <DEDUP_REMOVED lines=14> */
.L_x_15:
[----:B------:R-:W0:Y:S01]  /*0b10*/  S2UR UR5, SR_CgaCtaId ;  /* 0x00000000000579c3 */ /* 0x000e220000008800 */
[----:B------:R-:W-:Y:S02]  /*0b20*/  UMOV UR4, 0x400 ;  /* 0x0000040000047882 */ /* 0x000fe40000000000 */
[----:B0-----:R-:W-:-:S09]  /*0b30*/  ULEA UR4, UR5, UR4, 0x18 ;  /* 0x0000000405047291 */ /* 0x001fd2000f8ec0ff */
[----:B------:R-:W0:Y:S02]  /*0b40*/  LDS R0, [UR4+0xf84] ;  /* 0x000f8404ff007984 */ /* 0x000e240008000800 */
[----:B0-----:R-:W-:Y:S01]  /*0b50*/  FADD R13, R7, R0 ;  /* 0x00000000070d7221 */ /* 0x001fe20000000000 */
[----:B------:R-:W-:Y:S06]  /*0b60*/  BRA `(.L_x_16) ;  /* 0x0000000000b07947 */ /* 0x000fec0003800000 */
.L_x_14:
[----:B------:R-:W-:-:S13]  /*0b70*/  ISETP.NE.AND P0, PT, R5, RZ, PT ;  /* 0x000000ff0500720c */ /* 0x000fda0003f05270 */
[----:B------:R-:W-:Y:S04]  /*0b80*/  @P0 LDS R6, [R7+-0x4] ;  /* 0xfffffc0007060984 */ /* 0x000fe80000000800 */
[----:B------:R-:W2:Y:S04]  /*0b90*/  @P0 LDS R9, [R7+0x80] ;  /* 0x0000800007090984 */ /* 0x000ea80000000800 */
[----:B------:R-:W-:Y:S04]  /*0ba0*/  @!P0 LDS R10, [R0+0x4] ;  /* 0x00000400000a8984 */ /* 0x000fe80000000800 */
[----:B------:R-:W3:Y:S04]  /*0bb0*/  @!P0 LDS R13, [R0+0x80] ;  /* 0x00008000000d8984 */ /* 0x000ee80000000800 */
[----:B------:R-:W4:Y:S04]  /*0bc0*/  @P0 LDS R11, [R7+-0x80] ;  /* 0xffff8000070b0984 */ /* 0x000f280000000800 */
[----:B------:R-:W5:Y:S01]  /*0bd0*/  @!P0 LDS R15, [R0+-0x80] ;  /* 0xffff8000000f8984 */ /* 0x000f620000000800 */
[----:B--2---:R-:W-:Y:S01]  /*0be0*/  @P0 FADD R6, R6, R9 ;  /* 0x0000000906060221 */ /* 0x004fe20000000000 */
[----:B---3--:R-:W-:-:S03]  /*0bf0*/  @!P0 FADD R10, R10, R13 ;  /* 0x0000000d0a0a8221 */ /* 0x008fc60000000000 */
[----:B----4-:R-:W-:Y:S01]  /*0c00*/  @P0 FADD R11, R6, R11 ;  /* 0x0000000b060b0221 */ /* 0x010fe20000000000 */
[----:B-----5:R-:W-:-:S03]  /*0c10*/  @!P0 FADD R15, R10, R15 ;  /* 0x0000000f0a0f8221 */ /* 0x020fc60000000000 */
[C---:B-1----:R-:W-:Y:S01]  /*0c20*/  @P0 FADD R13, R8.reuse, R11 ;  /* 0x0000000b080d0221 */ /* 0x042fe20000000000 */
[----:B------:R-:W-:Y:S01]  /*0c30*/  @!P0 FADD R13, R8, R15 ;  /* 0x0000000f080d8221 */ /* 0x000fe20000000000 */
[----:B------:R-:W-:Y:S06]  /*0c40*/  BRA `(.L_x_16) ;  /* 0x0000000000787947 */ /* 0x000fec0003800000 */
.L_x_13:
        /* <DEDUP_REMOVED lines=15> */
.L_x_17:
[----:B------:R-:W0:Y:S01]  /*0d40*/  S2UR UR5, SR_CgaCtaId ;  /* 0x00000000000579c3 */ /* 0x000e220000008800 */
[----:B------:R-:W-:Y:S02]  /*0d50*/  UMOV UR4, 0x400 ;  /* 0x0000040000047882 */ /* 0x000fe40000000000 */
[----:B0-----:R-:W-:-:S09]  /*0d60*/  ULEA UR4, UR5, UR4, 0x18 ;  /* 0x0000000405047291 */ /* 0x001fd2000f8ec0ff */
[----:B------:R-:W0:Y:S02]  /*0d70*/  LDS R0, [UR4+0x4] ;  /* 0x00000404ff007984 */ /* 0x000e240008000800 */
[----:B0-----:R-:W-:Y:S01]  /*0d80*/  FADD R13, R7, R0 ;  /* 0x00000000070d7221 */ /* 0x001fe20000000000 */
[----:B------:R-:W-:Y:S06]  /*0d90*/  BRA `(.L_x_16) ;  /* 0x0000000000247947 */ /* 0x000fec0003800000 */
.L_x_12:
[----:B------:R-:W-:Y:S04]  /*0da0*/  LDS R0, [R7] ;  /* 0x0000000007007984 */ /* 0x000fe80000000800 */
[----:B------:R-:W1:Y:S04]  /*0db0*/  LDS R9, [R7+-0x80] ;  /* 0xffff800007097984 */ /* 0x000e680000000800 */
[----:B------:R-:W2:Y:S04]  /*0dc0*/  LDS R11, [R7+0x80] ;  /* 0x00008000070b7984 */ /* 0x000ea80000000800 */
[----:B------:R-:W3:Y:S04]  /*0dd0*/  LDS R15, [R7+-0x4] ;  /* 0xfffffc00070f7984 */ /* 0x000ee80000000800 */
[----:B------:R-:W4:Y:S01]  /*0de0*/  LDS R13, [R7+0x4] ;  /* 0x00000400070d7984 */ /* 0x000f220000000800 */
[----:B-1----:R-:W-:-:S04]  /*0df0*/  FADD R0, R0, R9 ;  /* 0x0000000900007221 */ /* 0x002fc80000000000 */
[----:B--2---:R-:W-:-:S04]  /*0e00*/  FADD R0, R11, R0 ;  /* 0x000000000b007221 */ /* 0x004fc80000000000 */
[----:B---3--:R-:W-:-:S04]  /*0e10*/  FADD R0, R15, R0 ;  /* 0x000000000f007221 */ /* 0x008fc80000000000 */
[----:B----4-:R-:W-:-:S07]  /*0e20*/  FADD R13, R0, R13 ;  /* 0x0000000d000d7221 */ /* 0x010fce0000000000 */
.L_x_16:
[----:B------:R-:W-:Y:S05]  /*0e30*/  BSYNC.RECONVERGENT B0 ;  /* 0x0000000000007941 */ /* 0x000fea0003800200 */
.L_x_11:
[----:B------:R-:W-:Y:S06]  /*0e40*/  BAR.SYNC.DEFER_BLOCKING 0x0 ;  /* 0x0000000000007b1d */ /* 0x000fec0000010000 */
.L_x_10:
[----:B0-----:R-:W-:Y:S01]  /*0e50*/  IMAD.MOV.U32 R7, RZ, RZ, 0x3e4ccccd ;  /* 0x3e4ccccdff077424 */ /* 0x001fe200078e00ff */
[----:B------:R-:W0:Y:S01]  /*0e60*/  FCHK P0, R13, 5 ;  /* 0x40a000000d007902 */ /* 0x000e220000000000 */
[----:B------:R-:W-:Y:S01]  /*0e70*/  IMAD.MOV.U32 R0, RZ, RZ, 0x40a00000 ;  /* 0x40a00000ff007424 */ /* 0x000fe200078e00ff */
[----:B------:R-:W-:Y:S03]  /*0e80*/  BSSY.RECONVERGENT B1, `(.L_x_0) ;  /* 0x000000b000017945 */ /* 0x000fe60003800200 */
[----:B------:R-:W-:-:S04]  /*0e90*/  FFMA R0, R7, -R0, 1 ;  /* 0x3f80000007007423 */ /* 0x000fc80000000800 */
[----:B------:R-:W-:-:S04]  /*0ea0*/  FFMA R0, R0, R7, 0.20000000298023223877 ;  /* 0x3e4ccccd00007423 */ /* 0x000fc80000000007 */
[----:B------:R-:W-:-:S04]  /*0eb0*/  FFMA R6, R0, R13, RZ ;  /* 0x0000000d00067223 */ /* 0x000fc800000000ff */
[----:B------:R-:W-:-:S04]  /*0ec0*/  FFMA R7, R6, -5, R13 ;  /* 0xc0a0000006077823 */ /* 0x000fc8000000000d */
[----:B------:R-:W-:Y:S01]  /*0ed0*/  FFMA R7, R0, R7, R6 ;  /* 0x0000000700077223 */ /* 0x000fe20000000006 */
[----:B0-----:R-:W-:Y:S06]  /*0ee0*/  @!P0 BRA `(.L_x_18) ;  /* 0x0000000000108947 */ /* 0x001fec0003800000 */
[----:B------:R-:W-:Y:S01]  /*0ef0*/  IMAD.MOV.U32 R0, RZ, RZ, R13 ;  /* 0x000000ffff007224 */ /* 0x000fe200078e000d */
[----:B------:R-:W-:-:S07]  /*0f00*/  MOV R6, 0xf20 ;  /* 0x00000f2000067802 */ /* 0x000fce0000000f00 */
[----:B------:R-:W-:Y:S05]  /*0f10*/  CALL.REL.NOINC `($__internal_0_$__cuda_sm3x_div_rn_noftz_f32_slowpath) ;  /* 0x00000000001c7944 */ /* 0x000fea0003c00000 */
[----:B------:R-:W-:-:S07]  /*0f20*/  IMAD.MOV.U32 R7, RZ, RZ, R0 ;  /* 0x000000ffff077224 */ /* 0x000fce00078e0000 */
.L_x_18:
[----:B------:R-:W-:Y:S05]  /*0f30*/  BSYNC.RECONVERGENT B1 ;  /* 0x0000000000017941 */ /* 0x000fea0003800200 */
.L_x_0:
[----:B------:R-:W1:Y:S02]  /*0f40*/  LDCU UR4, c[0x0][0x388] ;  /* 0x00007100ff0477ac */ /* 0x000e640008000800 */
[----:B-1-3--:R-:W-:-:S04]  /*0f50*/  IMAD R5, R4, UR4, R5 ;  /* 0x0000000404057c24 */ /* 0x00afc8000f8e0205 */
[----:B------:R-:W-:-:S05]  /*0f60*/  IMAD.WIDE R2, R5, 0x4, R2 ;  /* 0x0000000405027825 */ /* 0x000fca00078e0202 */
[----:B------:R-:W-:Y:S01]  /*0f70*/  ST.E desc[UR10][R2.64], R7 ;  /* 0x0000000702007985 */ /* 0x000fe2000c10190a */
[----:B------:R-:W-:Y:S05]  /*0f80*/  EXIT ;  /* 0x000000000000794d */ /* 0x000fea0003800000 */
        .weak           $__internal_0_$__cuda_sm3x_div_rn_noftz_f32_slowpath
        .type           $__internal_0_$__cuda_sm3x_div_rn_noftz_f32_slowpath,@function
        .size           $__internal_0_$__cuda_sm3x_div_rn_noftz_f32_slowpath,(.L_x_32 - $__internal_0_$__cuda_sm3x_div_rn_noftz_f32_slowpath)
$__internal_0_$__cuda_sm3x_div_rn_noftz_f32_slowpath:
[----:B------:R-:W-:Y:S01]  /*0f90*/  SHF.R.U32.HI R7, RZ, 0x17, R0 ;  /* 0x00000017ff077819 */ /* 0x000fe20000011600 */
[----:B------:R-:W-:Y:S04]  /*0fa0*/  BSSY.RECONVERGENT B0, `(.L_x_19) ;  /* 0x000005b000007945 */ /* 0x000fe80003800200 */
[----:B------:R-:W-:Y:S01]  /*0fb0*/  BSSY.RELIABLE B2, `(.L_x_20) ;  /* 0x0000019000027945 */ /* 0x000fe20003800100 */
[----:B------:R-:W-:-:S04]  /*0fc0*/  LOP3.LUT R8, R7, 0xff, RZ, 0xc0, !PT ;  /* 0x000000ff07087812 */ /* 0x000fc800078ec0ff */
[----:B------:R-:W-:-:S04]  /*0fd0*/  IADD3 R9, PT, PT, R8, -0x1, RZ ;  /* 0xffffffff08097810 */ /* 0x000fc80007ffe0ff */
[----:B------:R-:W-:-:S13]  /*0fe0*/  ISETP.GT.U32.OR P0, PT, R9, 0xfd, !PT ;  /* 0x000000fd0900780c */ /* 0x000fda0007f04470 */
[----:B------:R-:W-:Y:S01]  /*0ff0*/  @!P0 IMAD.MOV.U32 R7, RZ, RZ, RZ ;  /* 0x000000ffff078224 */ /* 0x000fe200078e00ff */
[----:B------:R-:W-:Y:S06]  /*1000*/  @!P0 BRA `(.L_x_21) ;  /* 0x00000000004c8947 */ /* 0x000fec0003800000 */
[----:B------:R-:W-:-:S13]  /*1010*/  FSETP.GTU.FTZ.AND P0, PT, |R0|, +INF , PT ;  /* 0x7f8000000000780b */ /* 0x000fda0003f1c200 */
[----:B------:R-:W-:Y:S05]  /*1020*/  @P0 BREAK.RELIABLE B2 ;  /* 0x0000000000020942 */ /* 0x000fea0003800100 */
[----:B------:R-:W-:Y:S05]  /*1030*/  @P0 BRA `(.L_x_22) ;  /* 0x0000000400400947 */ /* 0x000fea0003800000 */
[----:B------:R-:W-:-:S05]  /*1040*/  IMAD.MOV.U32 R7, RZ, RZ, 0x40a00000 ;  /* 0x40a00000ff077424 */ /* 0x000fca00078e00ff */
[----:B------:R-:W-:-:S13]  /*1050*/  LOP3.LUT P0, RZ, R7, 0x7fffffff, R0, 0xc8, !PT ;  /* 0x7fffffff07ff7812 */ /* 0x000fda000780c800 */
[----:B------:R-:W-:Y:S05]  /*1060*/  @!P0 BREAK.RELIABLE B2 ;  /* 0x0000000000028942 */ /* 0x000fea0003800100 */
[----:B------:R-:W-:Y:S05]  /*1070*/  @!P0 BRA `(.L_x_23) ;  /* 0x0000000400288947 */ /* 0x000fea0003800000 */
[----:B------:R-:W-:-:S13]  /*1080*/  LOP3.LUT P0, RZ, R0, 0x7fffffff, RZ, 0xc0, !PT ;  /* 0x7fffffff00ff7812 */ /* 0x000fda000780c0ff */
[----:B------:R-:W-:Y:S05]  /*1090*/  @!P0 BREAK.RELIABLE B2 ;  /* 0x0000000000028942 */ /* 0x000fea0003800100 */
[----:B------:R-:W-:Y:S05]  /*10a0*/  @!P0 BRA `(.L_x_24) ;  /* 0x0000000400148947 */ /* 0x000fea0003800000 */
[----:B------:R-:W-:Y:S02]  /*10b0*/  FSETP.NEU.FTZ.AND P1, PT, |R0|, +INF , PT ;  /* 0x7f8000000000780b */ /* 0x000fe40003f3d200 */
[----:B------:R-:W-:-:S04]  /*10c0*/  LOP3.LUT P0, RZ, R7, 0x7fffffff, RZ, 0xc0, !PT ;  /* 0x7fffffff07ff7812 */ /* 0x000fc8000780c0ff */
[----:B------:R-:W-:-:S13]  /*10d0*/  PLOP3.LUT P0, PT, P1, P0, PT, 0x2f, 0xf2 ;  /* 0x0000000000f2781c */ /* 0x000fda0000f00577 */
[----:B------:R-:W-:Y:S05]  /*10e0*/  @P0 BREAK.RELIABLE B2 ;  /* 0x0000000000020942 */ /* 0x000fea0003800100 */
[----:B------:R-:W-:Y:S05]  /*10f0*/  @P0 BRA `(.L_x_25) ;  /* 0x0000000000f40947 */ /* 0x000fea0003800000 */
[----:B------:R-:W-:-:S13]  /*1100*/  ISETP.GE.AND P0, PT, R9, RZ, PT ;  /* 0x000000ff0900720c */ /* 0x000fda0003f06270 */
[----:B------:R-:W-:Y:S02]  /*1110*/  @P0 IMAD.MOV.U32 R7, RZ, RZ, RZ ;  /* 0x000000ffff070224 */ /* 0x000fe400078e00ff */
[----:B------:R-:W-:Y:S01]  /*1120*/  @!P0 FFMA R0, R0, 1.84467440737095516160e+19, RZ ;  /* 0x5f80000000008823 */ /* 0x000fe200000000ff */
[----:B------:R-:W-:-:S07]  /*1130*/  @!P0 IMAD.MOV.U32 R7, RZ, RZ, -0x40 ;  /* 0xffffffc0ff078424 */ /* 0x000fce00078e00ff */
.L_x_21:
[----:B------:R-:W-:Y:S05]  /*1140*/  BSYNC.RELIABLE B2 ;  /* 0x0000000000027941 */ /* 0x000fea0003800100 */
.L_x_20:
[----:B------:R-:W-:Y:S01]  /*1150*/  UMOV UR4, 0x40a00000 ;  /* 0x40a0000000047882 */ /* 0x000fe20000000000 */
[----:B------:R-:W-:Y:S01]  /*1160*/  VIADD R8, R8, 0xffffff81 ;  /* 0xffffff8108087836 */ /* 0x000fe20000000000 */
[----:B------:R-:W-:Y:S01]  /*1170*/  UIADD3 UR4, UPT, UPT, UR4, -0x1000000, URZ ;  /* 0xff00000004047890 */ /* 0x000fe2000fffe0ff */
[----:B------:R-:W-:Y:S02]  /*1180*/  BSSY.RECONVERGENT B2, `(.L_x_26) ;  /* 0x0000033000027945 */ /* 0x000fe40003800200 */
[----:B------:R-:W-:Y:S01]  /*1190*/  IMAD R0, R8, -0x800000, R0 ;  /* 0xff80000008007824 */ /* 0x000fe200078e0200 */
[----:B------:R-:W-:Y:S02]  /*11a0*/  IADD3 R7, PT, PT, R7, -0x2, R8 ;  /* 0xfffffffe07077810 */ /* 0x000fe40007ffe008 */
[----:B------:R-:W-:-:S03]  /*11b0*/  FADD.FTZ R11, -RZ, -UR4 ;  /* 0x80000004ff0b7e21 */ /* 0x000fc60008010100 */
[----:B------:R-:W0:Y:S02]  /*11c0*/  MUFU.RCP R9, UR4 ;  /* 0x0000000400097d08 */ /* 0x000e240008001000 */
[----:B0-----:R-:W-:-:S04]  /*11d0*/  FFMA R10, R9, R11, 1 ;  /* 0x3f800000090a7423 */ /* 0x001fc8000000000b */
[----:B------:R-:W-:-:S04]  /*11e0*/  FFMA R9, R9, R10, R9 ;  /* 0x0000000a09097223 */ /* 0x000fc80000000009 */
[----:B------:R-:W-:-:S04]  /*11f0*/  FFMA R10, R0, R9, RZ ;  /* 0x00000009000a7223 */ /* 0x000fc800000000ff */
[----:B------:R-:W-:-:S04]  /*1200*/  FFMA R12, R11, R10, R0 ;  /* 0x0000000a0b0c7223 */ /* 0x000fc80000000000 */
[----:B------:R-:W-:-:S04]  /*1210*/  FFMA R12, R9, R12, R10 ;  /* 0x0000000c090c7223 */ /* 0x000fc8000000000a */
[----:B------:R-:W-:-:S04]  /*1220*/  FFMA R11, R11, R12, R0 ;  /* 0x0000000c0b0b7223 */ /* 0x000fc80000000000 */
[----:B------:R-:W-:-:S05]  /*1230*/  FFMA R0, R9, R11, R12 ;  /* 0x0000000b09007223 */ /* 0x000fca000000000c */
[----:B------:R-:W-:-:S04]  /*1240*/  SHF.R.U32.HI R10, RZ, 0x17, R0 ;  /* 0x00000017ff0a7819 */ /* 0x000fc80000011600 */
[----:B------:R-:W-:-:S05]  /*1250*/  LOP3.LUT R10, R10, 0xff, RZ, 0xc0, !PT ;  /* 0x000000ff0a0a7812 */ /* 0x000fca00078ec0ff */
[----:B------:R-:W-:-:S05]  /*1260*/  IMAD.IADD R13, R10, 0x1, R7 ;  /* 0x000000010a0d7824 */ /* 0x000fca00078e0207 */
[----:B------:R-:W-:-:S04]  /*1270*/  IADD3 R8, PT, PT, R13, -0x1, RZ ;  /* 0xffffffff0d087810 */ /* 0x000fc80007ffe0ff */
[----:B------:R-:W-:-:S13]  /*1280*/  ISETP.GE.U32.AND P0, PT, R8, 0xfe, PT ;  /* 0x000000fe0800780c */ /* 0x000fda0003f06070 */
[----:B------:R-:W-:Y:S05]  /*1290*/  @!P0 BRA `(.L_x_27) ;  /* 0x0000000000808947 */ /* 0x000fea0003800000 */
[----:B------:R-:W-:-:S13]  /*12a0*/  ISETP.GT.AND P0, PT, R13, 0xfe, PT ;  /* 0x000000fe0d00780c */ /* 0x000fda0003f04270 */
[----:B------:R-:W-:Y:S05]  /*12b0*/  @P0 BRA `(.L_x_28) ;  /* 0x00000000006c0947 */ /* 0x000fea0003800000 */
[----:B------:R-:W-:-:S13]  /*12c0*/  ISETP.GE.AND P0, PT, R13, 0x1, PT ;  /* 0x000000010d00780c */ /* 0x000fda0003f06270 */
[----:B------:R-:W-:Y:S05]  /*12d0*/  @P0 BRA `(.L_x_29) ;  /* 0x0000000000740947 */ /* 0x000fea0003800000 */
[----:B------:R-:W-:Y:S02]  /*12e0*/  ISETP.GE.AND P0, PT, R13, -0x18, PT ;  /* 0xffffffe80d00780c */ /* 0x000fe40003f06270 */
[----:B------:R-:W-:-:S11]  /*12f0*/  LOP3.LUT R0, R0, 0x80000000, RZ, 0xc0, !PT ;  /* 0x8000000000007812 */ /* 0x000fd600078ec0ff */
[----:B------:R-:W-:Y:S05]  /*1300*/  @!P0 BRA `(.L_x_29) ;  /* 0x0000000000688947 */ /* 0x000fea0003800000 */
[CCC-:B------:R-:W-:Y:S01]  /*1310*/  FFMA.RZ R7, R9.reuse, R11.reuse, R12.reuse ;  /* 0x0000000b09077223 */ /* 0x1c0fe2000000c00c */
[-CC-:B------:R-:W-:Y:S01]  /*1320*/  FFMA.RM R8, R9, R11.reuse, R12.reuse ;  /* 0x0000000b09087223 */ /* 0x180fe2000000400c */
[C---:B------:R-:W-:Y:S02]  /*1330*/  ISETP.NE.AND P2, PT, R13.reuse, RZ, PT ;  /* 0x000000ff0d00720c */ /* 0x040fe40003f45270 */
[----:B------:R-:W-:Y:S02]  /*1340*/  ISETP.NE.AND P1, PT, R13, RZ, PT ;  /* 0x000000ff0d00720c */ /* 0x000fe40003f25270 */
[----:B------:R-:W-:Y:S01]  /*1350*/  LOP3.LUT R10, R7, 0x7fffff, RZ, 0xc0, !PT ;  /* 0x007fffff070a7812 */ /* 0x000fe200078ec0ff */
[----:B------:R-:W-:Y:S01]  /*1360*/  FFMA.RP R7, R9, R11, R12 ;  /* 0x0000000b09077223 */ /* 0x000fe2000000800c */
[----:B------:R-:W-:Y:S02]  /*1370*/  VIADD R9, R13, 0x20 ;  /* 0x000000200d097836 */ /* 0x000fe40000000000 */
[----:B------:R-:W-:Y:S01]  /*1380*/  LOP3.LUT R10, R10, 0x800000, RZ, 0xfc, !PT ;  /* 0x008000000a0a7812 */ /* 0x000fe200078efcff */
[----:B------:R-:W-:Y:S01]  /*1390*/  IMAD.MOV R11, RZ, RZ, -R13 ;  /* 0x000000ffff0b7224 */ /* 0x000fe200078e0a0d */
[----:B------:R-:W-:-:S02]  /*13a0*/  FSETP.NEU.FTZ.AND P0, PT, R7, R8, PT ;  /* 0x000000080700720b */ /* 0x000fc40003f1d000 */
[----:B------:R-:W-:Y:S02]  /*13b0*/  SHF.L.U32 R9, R10, R9, RZ ;  /* 0x000000090a097219 */ /* 0x000fe400000006ff */
[----:B------:R-:W-:Y:S02]  /*13c0*/  SEL R7, R11, RZ, P2 ;  /* 0x000000ff0b077207 */ /* 0x000fe40001000000 */
[----:B------:R-:W-:Y:S02]  /*13d0*/  ISETP.NE.AND P1, PT, R9, RZ, P1 ;  /* 0x000000ff0900720c */ /* 0x000fe40000f25270 */
[----:B------:R-:W-:Y:S02]  /*13e0*/  SHF.R.U32.HI R7, RZ, R7, R10 ;  /* 0x00000007ff077219 */ /* 0x000fe4000001160a */
[----:B------:R-:W-:Y:S02]  /*13f0*/  PLOP3.LUT P0, PT, P0, P1, PT, 0xf8, 0x8f ;  /* 0x00000000008f781c */ /* 0x000fe40000703f70 */
[----:B------:R-:W-:-:S02]  /*1400*/  SHF.R.U32.HI R9, RZ, 0x1, R7 ;  /* 0x00000001ff097819 */ /* 0x000fc40000011607 */
[----:B------:R-:W-:-:S04]  /*1410*/  SEL R8, RZ, 0x1, !P0 ;  /* 0x00000001ff087807 */ /* 0x000fc80004000000 */
[----:B------:R-:W-:-:S04]  /*1420*/  LOP3.LUT R8, R8, 0x1, R9, 0xf8, !PT ;  /* 0x0000000108087812 */ /* 0x000fc800078ef809 */
[----:B------:R-:W-:-:S05]  /*1430*/  LOP3.LUT R8, R8, R7, RZ, 0xc0, !PT ;  /* 0x0000000708087212 */ /* 0x000fca00078ec0ff */
[----:B------:R-:W-:-:S05]  /*1440*/  IMAD.IADD R9, R9, 0x1, R8 ;  /* 0x0000000109097824 */ /* 0x000fca00078e0208 */
[----:B------:R-:W-:Y:S01]  /*1450*/  LOP3.LUT R0, R9, R0, RZ, 0xfc, !PT ;  /* 0x0000000009007212 */ /* 0x000fe200078efcff */
[----:B------:R-:W-:Y:S06]  /*1460*/  BRA `(.L_x_29) ;  /* 0x0000000000107947 */ /* 0x000fec0003800000 */
.L_x_28:
[----:B------:R-:W-:-:S04]  /*1470*/  LOP3.LUT R0, R0, 0x80000000, RZ, 0xc0, !PT ;  /* 0x8000000000007812 */ /* 0x000fc800078ec0ff */
[----:B------:R-:W-:Y:S01]  /*1480*/  LOP3.LUT R0, R0, 0x7f800000, RZ, 0xfc, !PT ;  /* 0x7f80000000007812 */ /* 0x000fe200078efcff */
[----:B------:R-:W-:Y:S06]  /*1490*/  BRA `(.L_x_29) ;  /* 0x0000000000047947 */ /* 0x000fec0003800000 */
.L_x_27:
[----:B------:R-:W-:-:S07]  /*14a0*/  IMAD R0, R7, 0x800000, R0 ;  /* 0x0080000007007824 */ /* 0x000fce00078e0200 */
.L_x_29:
[----:B------:R-:W-:Y:S05]  /*14b0*/  BSYNC.RECONVERGENT B2 ;  /* 0x0000000000027941 */ /* 0x000fea0003800200 */
.L_x_26:
[----:B------:R-:W-:Y:S05]  /*14c0*/  BRA `(.L_x_30) ;  /* 0x0000000000207947 */ /* 0x000fea0003800000 */
.L_x_25:
[----:B------:R-:W-:-:S04]  /*14d0*/  LOP3.LUT R0, R7, 0x80000000, R0, 0x48, !PT ;  /* 0x8000000007007812 */ /* 0x000fc800078e4800 */
[----:B------:R-:W-:Y:S01]  /*14e0*/  LOP3.LUT R0, R0, 0x7f800000, RZ, 0xfc, !PT ;  /* 0x7f80000000007812 */ /* 0x000fe200078efcff */
[----:B------:R-:W-:Y:S06]  /*14f0*/  BRA `(.L_x_30) ;  /* 0x0000000000147947 */ /* 0x000fec0003800000 */
.L_x_24:
[----:B------:R-:W-:Y:S01]  /*1500*/  LOP3.LUT R0, R7, 0x80000000, R0, 0x48, !PT ;  /* 0x8000000007007812 */ /* 0x000fe200078e4800 */
[----:B------:R-:W-:Y:S06]  /*1510*/  BRA `(.L_x_30) ;  /* 0x00000000000c7947 */ /* 0x000fec0003800000 */
.L_x_23:
[----:B------:R-:W0:Y:S01]  /*1520*/  MUFU.RSQ R0, -QNAN ;  /* 0xffc0000000007908 */ /* 0x000e220000001400 */
[----:B------:R-:W-:Y:S05]  /*1530*/  BRA `(.L_x_30) ;  /* 0x0000000000047947 */ /* 0x000fea0003800000 */
.L_x_22:
[----:B------:R-:W-:-:S07]  /*1540*/  FADD.FTZ R0, R0, 5 ;  /* 0x40a0000000007421 */ /* 0x000fce0000010000 */
.L_x_30:
[----:B------:R-:W-:Y:S05]  /*1550*/  BSYNC.RECONVERGENT B0 ;  /* 0x0000000000007941 */ /* 0x000fea0003800200 */
.L_x_19:
[----:B------:R-:W-:-:S04]  /*1560*/  IMAD.MOV.U32 R7, RZ, RZ, 0x0 ;  /* 0x00000000ff077424 */ /* 0x000fc800078e00ff */
[----:B0-----:R-:W-:Y:S05]  /*1570*/  RET.REL.NODEC R6 `(_Z13StencilKernel6Matrix) ;  /* 0xffffffe806a07950 */ /* 0x001fea0003c3ffff */
.L_x_31:
[----:B------:R-:W-:-:S00]  /*1580*/  BRA `(.L_x_31) ;  /* 0xfffffffc00fc7947 */ /* 0x000fc0000383ffff */
[----:B------:R-:W-:-:S00]  /*1590*/  NOP ;  /* 0x0000000000007918 */ /* 0x000fc00000000000 */
        /* <DEDUP_REMOVED lines=14> */
.L_x_32:


//--------------------- .nv.shared._Z13StencilKernel6Matrix --------------------------
	.section	.nv.shared._Z13StencilKernel6Matrix,"aw",@nobits
	.sectionflags	@""
	.align	4
.nv.shared._Z13StencilKernel6Matrix:
	.zero		5120


//--------------------- .nv.shared.reserved.0     --------------------------
	.section	.nv.shared.reserved.0,"aw",@nobits
	.weak		__nv_reservedSMEM_offset_0_alias
	.size		__nv_reservedSMEM_offset_0_alias, 0, 64
	.other		__nv_reservedSMEM_offset_0_alias,@"STO_CUDA_RESERVED_SHARED STV_DEFAULT"
__nv_reservedSMEM_offset_0_alias:
	.zero		0
	.zero		64


//--------------------- .nv.constant0._Z13StencilKernel6Matrix --------------------------
	.section	.nv.constant0._Z13StencilKernel6Matrix,"a",@progbits
	.sectionflags	@""
	.align	4
.nv.constant0._Z13StencilKernel6Matrix:
	.zero		920


//--------------------- SYMBOLS --------------------------

	.type		.nv.reservedSmem.offset0,@object
	.size		.nv.reservedSmem.offset0,0x4
	.type		.nv.reservedSmem.cap,@object
	.size		.nv.reservedSmem.cap,0x4
